//
// Generated by NVIDIA NVVM Compiler
//
// Compiler Build ID: CL-36424714
// Cuda compilation tools, release 13.0, V13.0.88
// Based on NVVM 20.0.0
//

.version 9.0
.target sm_100
.address_size 64

	// .globl	_Z4testPiS_S_
.extern .func  (.param .b32 func_retval0) vprintf
(
	.param .b64 vprintf_param_0,
	.param .b64 vprintf_param_1
)
;
// _ZZ4testPiS_S_E5test2 has been demoted
.global .align 1 .b8 $str[34] = {99, 117, 100, 97, 228, 184, 173, 228, 186, 140, 231, 187, 180, 230, 149, 176, 231, 187, 132, 231, 154, 132, 229, 136, 151, 228, 188, 152, 229, 133, 136, 58, 10};
.global .align 1 .b8 $str$1[11] = {37, 100, 40, 37, 100, 58, 37, 100, 41, 32};
.global .align 1 .b8 $str$2[2] = {10};
.global .align 1 .b8 $str$3[4] = {37, 100, 32};

.visible .entry _Z4testPiS_S_(
	.param .u64 .ptr .align 1 _Z4testPiS_S__param_0,
	.param .u64 .ptr .align 1 _Z4testPiS_S__param_1,
	.param .u64 .ptr .align 1 _Z4testPiS_S__param_2
)
{
	.local .align 8 .b8 	__local_depot0[40];
	.reg .b64 	%SP;
	.reg .b64 	%SPL;
	.reg .pred 	%p<2>;
	.reg .b32 	%r<59>;
	.reg .b64 	%rd<31>;
	// demoted variable
	.shared .align 4 .b8 _ZZ4testPiS_S_E5test2[24];
	mov.u64 	%SPL, __local_depot0;
	cvta.local.u64 	%SP, %SPL;
	ld.param.u64 	%rd2, [_Z4testPiS_S__param_0];
	cvta.to.global.u64 	%rd3, %rd2;
	add.u64 	%rd4, %SP, 0;
	add.u64 	%rd5, %SPL, 0;
	add.u64 	%rd6, %SP, 24;
	add.u64 	%rd1, %SPL, 24;
	mov.u32 	%r1, %tid.x;
	mov.u32 	%r2, %tid.y;
	mov.u64 	%rd7, $str;
	cvta.global.u64 	%rd8, %rd7;
	{ // callseq 0, 0
	.param .b64 param0;
	st.param.b64 	[param0], %rd8;
	.param .b64 param1;
	st.param.b64 	[param1], 0;
	.param .b32 retval0;
	call.uni (retval0), 
	vprintf, 
	(
	param0, 
	param1
	);
	ld.param.b32 	%r3, [retval0];
	} // callseq 0
	shl.b32 	%r5, %r2, 1;
	add.s32 	%r6, %r5, %r1;
	mul.wide.u32 	%rd9, %r6, 4;
	add.s64 	%rd10, %rd3, %rd9;
	ld.global.u32 	%r7, [%rd10];
	st.local.v2.u32 	[%rd1], {%r7, %r1};
	st.local.u32 	[%rd1+8], %r2;
	mov.u64 	%rd11, $str$1;
	cvta.global.u64 	%rd12, %rd11;
	{ // callseq 1, 0
	.param .b64 param0;
	st.param.b64 	[param0], %rd12;
	.param .b64 param1;
	st.param.b64 	[param1], %rd6;
	.param .b32 retval0;
	call.uni (retval0), 
	vprintf, 
	(
	param0, 
	param1
	);
	ld.param.b32 	%r8, [retval0];
	} // callseq 1
	mov.b32 	%r10, 2;
	mov.b32 	%r11, 1;
	st.local.v2.u32 	[%rd5], {%r11, %r10};
	mov.b32 	%r12, 4;
	mov.b32 	%r13, 3;
	st.local.v2.u32 	[%rd5+8], {%r13, %r12};
	mov.b32 	%r14, 6;
	mov.b32 	%r15, 5;
	st.local.v2.u32 	[%rd5+16], {%r15, %r14};
	setp.ne.s32 	%p1, %r6, 5;
	@%p1 bra 	$L__BB0_2;
	mov.u64 	%rd13, $str$2;
	cvta.global.u64 	%rd14, %rd13;
	{ // callseq 2, 0
	.param .b64 param0;
	st.param.b64 	[param0], %rd14;
	.param .b64 param1;
	st.param.b64 	[param1], 0;
	.param .b32 retval0;
	call.uni (retval0), 
	vprintf, 
	(
	param0, 
	param1
	);
	ld.param.b32 	%r16, [retval0];
	} // callseq 2
	st.local.u64 	[%rd1], %rd4;
	mov.u64 	%rd16, $str$3;
	cvta.global.u64 	%rd17, %rd16;
	add.u64 	%rd18, %SP, 24;
	{ // callseq 3, 0
	.param .b64 param0;
	st.param.b64 	[param0], %rd17;
	.param .b64 param1;
	st.param.b64 	[param1], %rd18;
	.param .b32 retval0;
	call.uni (retval0), 
	vprintf, 
	(
	param0, 
	param1
	);
	ld.param.b32 	%r18, [retval0];
	} // callseq 3
	or.b64  	%rd19, %rd4, 4;
	st.local.u64 	[%rd1], %rd19;
	{ // callseq 4, 0
	.param .b64 param0;
	st.param.b64 	[param0], %rd17;
	.param .b64 param1;
	st.param.b64 	[param1], %rd18;
	.param .b32 retval0;
	call.uni (retval0), 
	vprintf, 
	(
	param0, 
	param1
	);
	ld.param.b32 	%r20, [retval0];
	} // callseq 4
	add.s64 	%rd20, %rd4, 8;
	st.local.u64 	[%rd1], %rd20;
	{ // callseq 5, 0
	.param .b64 param0;
	st.param.b64 	[param0], %rd17;
	.param .b64 param1;
	st.param.b64 	[param1], %rd18;
	.param .b32 retval0;
	call.uni (retval0), 
	vprintf, 
	(
	param0, 
	param1
	);
	ld.param.b32 	%r22, [retval0];
	} // callseq 5
	add.s64 	%rd21, %rd4, 12;
	st.local.u64 	[%rd1], %rd21;
	{ // callseq 6, 0
	.param .b64 param0;
	st.param.b64 	[param0], %rd17;
	.param .b64 param1;
	st.param.b64 	[param1], %rd18;
	.param .b32 retval0;
	call.uni (retval0), 
	vprintf, 
	(
	param0, 
	param1
	);
	ld.param.b32 	%r24, [retval0];
	} // callseq 6
	add.s64 	%rd22, %rd4, 16;
	st.local.u64 	[%rd1], %rd22;
	{ // callseq 7, 0
	.param .b64 param0;
	st.param.b64 	[param0], %rd17;
	.param .b64 param1;
	st.param.b64 	[param1], %rd18;
	.param .b32 retval0;
	call.uni (retval0), 
	vprintf, 
	(
	param0, 
	param1
	);
	ld.param.b32 	%r26, [retval0];
	} // callseq 7
	add.s64 	%rd23, %rd4, 20;
	st.local.u64 	[%rd1], %rd23;
	{ // callseq 8, 0
	.param .b64 param0;
	st.param.b64 	[param0], %rd17;
	.param .b64 param1;
	st.param.b64 	[param1], %rd18;
	.param .b32 retval0;
	call.uni (retval0), 
	vprintf, 
	(
	param0, 
	param1
	);
	ld.param.b32 	%r28, [retval0];
	} // callseq 8
	{ // callseq 9, 0
	.param .b64 param0;
	st.param.b64 	[param0], %rd14;
	.param .b64 param1;
	st.param.b64 	[param1], 0;
	.param .b32 retval0;
	call.uni (retval0), 
	vprintf, 
	(
	param0, 
	param1
	);
	ld.param.b32 	%r30, [retval0];
	} // callseq 9
	st.local.u64 	[%rd1], %rd4;
	{ // callseq 10, 0
	.param .b64 param0;
	st.param.b64 	[param0], %rd17;
	.param .b64 param1;
	st.param.b64 	[param1], %rd18;
	.param .b32 retval0;
	call.uni (retval0), 
	vprintf, 
	(
	param0, 
	param1
	);
	ld.param.b32 	%r32, [retval0];
	} // callseq 10
	st.local.u64 	[%rd1], %rd19;
	{ // callseq 11, 0
	.param .b64 param0;
	st.param.b64 	[param0], %rd17;
	.param .b64 param1;
	st.param.b64 	[param1], %rd18;
	.param .b32 retval0;
	call.uni (retval0), 
	vprintf, 
	(
	param0, 
	param1
	);
	ld.param.b32 	%r34, [retval0];
	} // callseq 11
	st.local.u64 	[%rd1], %rd20;
	{ // callseq 12, 0
	.param .b64 param0;
	st.param.b64 	[param0], %rd17;
	.param .b64 param1;
	st.param.b64 	[param1], %rd18;
	.param .b32 retval0;
	call.uni (retval0), 
	vprintf, 
	(
	param0, 
	param1
	);
	ld.param.b32 	%r36, [retval0];
	} // callseq 12
	st.local.u64 	[%rd1], %rd21;
	{ // callseq 13, 0
	.param .b64 param0;
	st.param.b64 	[param0], %rd17;
	.param .b64 param1;
	st.param.b64 	[param1], %rd18;
	.param .b32 retval0;
	call.uni (retval0), 
	vprintf, 
	(
	param0, 
	param1
	);
	ld.param.b32 	%r38, [retval0];
	} // callseq 13
	st.local.u64 	[%rd1], %rd22;
	{ // callseq 14, 0
	.param .b64 param0;
	st.param.b64 	[param0], %rd17;
	.param .b64 param1;
	st.param.b64 	[param1], %rd18;
	.param .b32 retval0;
	call.uni (retval0), 
	vprintf, 
	(
	param0, 
	param1
	);
	ld.param.b32 	%r40, [retval0];
	} // callseq 14
	st.local.u64 	[%rd1], %rd23;
	{ // callseq 15, 0
	.param .b64 param0;
	st.param.b64 	[param0], %rd17;
	.param .b64 param1;
	st.param.b64 	[param1], %rd18;
	.param .b32 retval0;
	call.uni (retval0), 
	vprintf, 
	(
	param0, 
	param1
	);
	ld.param.b32 	%r42, [retval0];
	} // callseq 15
	{ // callseq 16, 0
	.param .b64 param0;
	st.param.b64 	[param0], %rd14;
	.param .b64 param1;
	st.param.b64 	[param1], 0;
	.param .b32 retval0;
	call.uni (retval0), 
	vprintf, 
	(
	param0, 
	param1
	);
	ld.param.b32 	%r44, [retval0];
	} // callseq 16
	mov.u32 	%r46, _ZZ4testPiS_S_E5test2;
	cvt.u64.u32 	%rd24, %r46;
	cvta.shared.u64 	%rd25, %rd24;
	st.local.u64 	[%rd1], %rd25;
	{ // callseq 17, 0
	.param .b64 param0;
	st.param.b64 	[param0], %rd17;
	.param .b64 param1;
	st.param.b64 	[param1], %rd18;
	.param .b32 retval0;
	call.uni (retval0), 
	vprintf, 
	(
	param0, 
	param1
	);
	ld.param.b32 	%r47, [retval0];
	} // callseq 17
	add.s64 	%rd26, %rd25, 4;
	st.local.u64 	[%rd1], %rd26;
	{ // callseq 18, 0
	.param .b64 param0;
	st.param.b64 	[param0], %rd17;
	.param .b64 param1;
	st.param.b64 	[param1], %rd18;
	.param .b32 retval0;
	call.uni (retval0), 
	vprintf, 
	(
	param0, 
	param1
	);
	ld.param.b32 	%r49, [retval0];
	} // callseq 18
	add.s64 	%rd27, %rd25, 8;
	st.local.u64 	[%rd1], %rd27;
	{ // callseq 19, 0
	.param .b64 param0;
	st.param.b64 	[param0], %rd17;
	.param .b64 param1;
	st.param.b64 	[param1], %rd18;
	.param .b32 retval0;
	call.uni (retval0), 
	vprintf, 
	(
	param0, 
	param1
	);
	ld.param.b32 	%r51, [retval0];
	} // callseq 19
	add.s64 	%rd28, %rd25, 12;
	st.local.u64 	[%rd1], %rd28;
	{ // callseq 20, 0
	.param .b64 param0;
	st.param.b64 	[param0], %rd17;
	.param .b64 param1;
	st.param.b64 	[param1], %rd18;
	.param .b32 retval0;
	call.uni (retval0), 
	vprintf, 
	(
	param0, 
	param1
	);
	ld.param.b32 	%r53, [retval0];
	} // callseq 20
	add.s64 	%rd29, %rd25, 16;
	st.local.u64 	[%rd1], %rd29;
	{ // callseq 21, 0
	.param .b64 param0;
	st.param.b64 	[param0], %rd17;
	.param .b64 param1;
	st.param.b64 	[param1], %rd18;
	.param .b32 retval0;
	call.uni (retval0), 
	vprintf, 
	(
	param0, 
	param1
	);
	ld.param.b32 	%r55, [retval0];
	} // callseq 21
	add.s64 	%rd30, %rd25, 20;
	st.local.u64 	[%rd1], %rd30;
	{ // callseq 22, 0
	.param .b64 param0;
	st.param.b64 	[param0], %rd17;
	.param .b64 param1;
	st.param.b64 	[param1], %rd18;
	.param .b32 retval0;
	call.uni (retval0), 
	vprintf, 
	(
	param0, 
	param1
	);
	ld.param.b32 	%r57, [retval0];
	} // callseq 22
$L__BB0_2:
	ret;

}


// ===== COMPILED SASS (sm_100) =====

	.target	sm_100

	.elftype	@"ET_EXEC"


//--------------------- .note.nv.tkinfo           --------------------------
	.section	.note.nv.tkinfo,"",@"SHT_NOTE"
	.sectionflags	@"SHF_NOTE_NV_TKINFO"
	.tkinfo
        /*0018*/ 	.word	0x00000002
        /*0030*/ 	.string	""
        /*0030*/ 	.string	"ptxas"
        /*0030*/ 	.string	"Cuda compilation tools, release 13.0, V13.0.88"
        /*0030*/ 	.string	"Build cuda_13.0.r13.0/compiler.36424714_0"
        /*0030*/ 	.string	"-arch sm_100 -m 64 "



//--------------------- .note.nv.cuinfo           --------------------------
	.section	.note.nv.cuinfo,"",@"SHT_NOTE"
	.sectionflags	@"SHF_NOTE_NV_CUINFO"
        /*0018*/ 	.short	0x0002
        /*001a*/ 	.short	0x0064
        /*001c*/ 	.short	0x0082
	.zero		2


//--------------------- .nv.info                  --------------------------
	.section	.nv.info,"",@"SHT_CUDA_INFO"
	.align	4


	//----- nvinfo : EIATTR_REGCOUNT
	.align		4
        /*0000*/ 	.byte	0x04, 0x2f
        /*0002*/ 	.short	(.L_5 - .L_4)
	.align		4
.L_4:
        /*0004*/ 	.word	index@(_Z4testPiS_S_)
        /*0008*/ 	.word	0x00000022


	//----- nvinfo : EIATTR_FRAME_SIZE
	.align		4
.L_5:
        /*000c*/ 	.byte	0x04, 0x11
        /*000e*/ 	.short	(.L_7 - .L_6)
	.align		4
.L_6:
        /*0010*/ 	.word	index@(_Z4testPiS_S_)
        /*0014*/ 	.word	0x00000028


	//----- nvinfo : EIATTR_MIN_STACK_SIZE
	.align		4
.L_7:
        /*0018*/ 	.byte	0x04, 0x12
        /*001a*/ 	.short	(.L_9 - .L_8)
	.align		4
.L_8:
        /*001c*/ 	.word	index@(_Z4testPiS_S_)
        /*0020*/ 	.word	0x00000028
.L_9:


//--------------------- .nv.compat                --------------------------
	.section	.nv.compat,"",@"SHT_CUDA_COMPAT_INFO"
	.align	4
        /*0000*/ 	.byte	0x02, 0x09, 0x00, 0x00, 0x02, 0x02, 0x01, 0x00, 0x02, 0x05, 0x05, 0x00, 0x03, 0x07, 0x01, 0x01
        /*0010*/ 	.byte	0x02, 0x03, 0x00, 0x00, 0x02, 0x06, 0x01, 0x00, 0x04, 0x0b, 0x08, 0x00, 0x09, 0x00, 0x00, 0x00
        /*0020*/ 	.byte	0x00, 0x00, 0x00, 0x00


//--------------------- .nv.info._Z4testPiS_S_    --------------------------
	.section	.nv.info._Z4testPiS_S_,"",@"SHT_CUDA_INFO"
	.sectionflags	@""
	.align	4


	//----- nvinfo : EIATTR_CUDA_API_VERSION
	.align		4
        /*0000*/ 	.byte	0x04, 0x37
        /*0002*/ 	.short	(.L_11 - .L_10)
.L_10:
        /*0004*/ 	.word	0x00000082


	//----- nvinfo : EIATTR_KPARAM_INFO
	.align		4
.L_11:
        /*0008*/ 	.byte	0x04, 0x17
        /*000a*/ 	.short	(.L_13 - .L_12)
.L_12:
        /*000c*/ 	.word	0x00000000
        /*0010*/ 	.short	0x0002
        /*0012*/ 	.short	0x0010
        /*0014*/ 	.byte	0x00, 0xf5, 0x21, 0x00


	//----- nvinfo : EIATTR_KPARAM_INFO
	.align		4
.L_13:
        /*0018*/ 	.byte	0x04, 0x17
        /*001a*/ 	.short	(.L_15 - .L_14)
.L_14:
        /*001c*/ 	.word	0x00000000
        /*0020*/ 	.short	0x0001
        /*0022*/ 	.short	0x0008
        /*0024*/ 	.byte	0x00, 0xf5, 0x21, 0x00


	//----- nvinfo : EIATTR_KPARAM_INFO
	.align		4
.L_15:
        /*0028*/ 	.byte	0x04, 0x17
        /*002a*/ 	.short	(.L_17 - .L_16)
.L_16:
        /*002c*/ 	.word	0x00000000
        /*0030*/ 	.short	0x0000
        /*0032*/ 	.short	0x0000
        /*0034*/ 	.byte	0x00, 0xf5, 0x21, 0x00


	//----- nvinfo : EIATTR_SPARSE_MMA_MASK
	.align		4
.L_17:
        /*0038*/ 	.byte	0x03, 0x50
        /*003a*/ 	.short	0x0000


	//----- nvinfo : EIATTR_MAXREG_COUNT
	.align		4
        /*003c*/ 	.byte	0x03, 0x1b
        /*003e*/ 	.short	0x00ff


	//----- nvinfo : EIATTR_EXTERNS
	.align		4
        /*0040*/ 	.byte	0x04, 0x0f
        /*0042*/ 	.short	(.L_19 - .L_18)


	//   ....[0]....
	.align		4
.L_18:
        /*0044*/ 	.word	index@(vprintf)


	//----- nvinfo : EIATTR_MERCURY_ISA_VERSION
	.align		4
.L_19:
        /*0048*/ 	.byte	0x03, 0x5f
        /*004a*/ 	.short	0x0101


	//----- nvinfo : EIATTR_VRC_CTA_INIT_COUNT
	.align		4
        /*004c*/ 	.byte	0x02, 0x4a
	.zero		1
	.zero		1


	//----- nvinfo : EIATTR_SYSCALL_OFFSETS
	.align		4
        /*0050*/ 	.byte	0x04, 0x46
        /*0052*/ 	.short	(.L_21 - .L_20)


	//   ....[0]....
.L_20:
        /*0054*/ 	.word	0x00000120


	//   ....[1]....
        /*0058*/ 	.word	0x00000200


	//   ....[2]....
        /*005c*/ 	.word	0x00000320


	//   ....[3]....
        /*0060*/ 	.word	0x000003d0


	//   ....[4]....
        /*0064*/ 	.word	0x00000480


	//   ....[5]....
        /*0068*/ 	.word	0x00000530


	//   ....[6]....
        /*006c*/ 	.word	0x000005e0


	//   ....[7]....
        /*0070*/ 	.word	0x000006b0


	//   ....[8]....
        /*0074*/ 	.word	0x00000760


	//   ....[9]....
        /*0078*/ 	.word	0x000007d0


	//   ....[10]....
        /*007c*/ 	.word	0x00000860


	//   ....[11]....
        /*0080*/ 	.word	0x000008f0


	//   ....[12]....
        /*0084*/ 	.word	0x00000980


	//   ....[13]....
        /*0088*/ 	.word	0x00000a10


	//   ....[14]....
        /*008c*/ 	.word	0x00000aa0


	//   ....[15]....
        /*0090*/ 	.word	0x00000b30


	//   ....[16]....
        /*0094*/ 	.word	0x00000ba0


	//   ....[17]....
        /*0098*/ 	.word	0x00000c90


	//   ....[18]....
        /*009c*/ 	.word	0x00000d40


	//   ....[19]....
        /*00a0*/ 	.word	0x00000df0


	//   ....[20]....
        /*00a4*/ 	.word	0x00000ea0


	//   ....[21]....
        /*00a8*/ 	.word	0x00000f50


	//   ....[22]....
        /*00ac*/ 	.word	0x00001000


	//----- nvinfo : EIATTR_EXIT_INSTR_OFFSETS
	.align		4
.L_21:
        /*00b0*/ 	.byte	0x04, 0x1c
        /*00b2*/ 	.short	(.L_23 - .L_22)


	//   ....[0]....
.L_22:
        /*00b4*/ 	.word	0x000002b0


	//   ....[1]....
        /*00b8*/ 	.word	0x00001010


	//----- nvinfo : EIATTR_CRS_STACK_SIZE
	.align		4
.L_23:
        /*00bc*/ 	.byte	0x04, 0x1e
        /*00be*/ 	.short	(.L_25 - .L_24)
.L_24:
        /*00c0*/ 	.word	0x00000000


	//----- nvinfo : EIATTR_CBANK_PARAM_SIZE
	.align		4
.L_25:
        /*00c4*/ 	.byte	0x03, 0x19
        /*00c6*/ 	.short	0x0018


	//----- nvinfo : EIATTR_PARAM_CBANK
	.align		4
        /*00c8*/ 	.byte	0x04, 0x0a
        /*00ca*/ 	.short	(.L_27 - .L_26)
	.align		4
.L_26:
        /*00cc*/ 	.word	index@(.nv.constant0._Z4testPiS_S_)
        /*00d0*/ 	.short	0x0380
        /*00d2*/ 	.short	0x0018


	//----- nvinfo : EIATTR_SW_WAR
	.align		4
.L_27:
        /*00d4*/ 	.byte	0x04, 0x36
        /*00d6*/ 	.short	(.L_29 - .L_28)
.L_28:
        /*00d8*/ 	.word	0x00000008
.L_29:


//--------------------- .nv.callgraph             --------------------------
	.section	.nv.callgraph,"",@"SHT_CUDA_CALLGRAPH"
	.align	4
	.sectionentsize	8
	.align		4
        /*0000*/ 	.word	0x00000000
	.align		4
        /*0004*/ 	.word	0xffffffff
	.align		4
        /*0008*/ 	.word	index@(_Z4testPiS_S_)
	.align		4
        /*000c*/ 	.word	index@(vprintf)
	.align		4
        /*0010*/ 	.word	0x00000000
	.align		4
        /*0014*/ 	.word	0xfffffffe
	.align		4
        /*0018*/ 	.word	0x00000000
	.align		4
        /*001c*/ 	.word	0xfffffffd
	.align		4
        /*0020*/ 	.word	0x00000000
	.align		4
        /*0024*/ 	.word	0xfffffffc


//--------------------- .nv.constant4             --------------------------
	.section	.nv.constant4,"a",@progbits
	.align	8
	.align		8
.nv.constant4:
        /*0000*/ 	.dword	vprintf
	.align		8
        /*0008*/ 	.dword	$str
	.align		8
        /*0010*/ 	.dword	$str$1
	.align		8
        /*0018*/ 	.dword	$str$2
	.align		8
        /*0020*/ 	.dword	$str$3


//--------------------- .text._Z4testPiS_S_       --------------------------
	.section	.text._Z4testPiS_S_,"ax",@progbits
	.align	128
        .global         _Z4testPiS_S_
        .type           _Z4testPiS_S_,@function
        .size           _Z4testPiS_S_,(.L_x_24 - _Z4testPiS_S_)
        .other          _Z4testPiS_S_,@"STO_CUDA_ENTRY STV_DEFAULT"
_Z4testPiS_S_:
.text._Z4testPiS_S_:
[----:B------:R-:W0:Y:S01]  /*0000*/  LDC R1, c[0x0][0x37c] ;  /* 0x0000df00ff017b82 */ /* 0x000e220000000800 */
[----:B------:R-:W1:Y:S01]  /*0010*/  LDCU UR4, c[0x0][0x2f8] ;  /* 0x00005f00ff0477ac */ /* 0x000e620008000800 */
[----:B------:R-:W-:Y:S01]  /*0020*/  MOV R18, 0x0 ;  /* 0x0000000000127802 */ /* 0x000fe20000000f00 */
[----:B------:R-:W2:Y:S01]  /*0030*/  S2R R24, SR_TID.Y ;  /* 0x0000000000187919 */ /* 0x000ea20000002200 */
[----:B0-----:R-:W-:Y:S01]  /*0040*/  VIADD R1, R1, 0xffffffd8 ;  /* 0xffffffd801017836 */ /* 0x001fe20000000000 */
[----:B------:R-:W0:Y:S03]  /*0050*/  LDCU UR5, c[0x0][0x2fc] ;  /* 0x00005f80ff0577ac */ /* 0x000e260008000800 */
[----:B------:R3:W4:Y:S01]  /*0060*/  LDC.64 R8, c[0x4][R18] ;  /* 0x0100000012087b82 */ /* 0x0007220000000a00 */
[----:B------:R-:W2:Y:S01]  /*0070*/  S2R R23, SR_TID.X ;  /* 0x0000000000177919 */ /* 0x000ea20000002100 */
[----:B------:R-:W-:Y:S01]  /*0080*/  CS2R R6, SRZ ;  /* 0x0000000000067805 */ /* 0x000fe2000001ff00 */
[----:B------:R-:W5:Y:S01]  /*0090*/  LDCU.64 UR6, c[0x4][0x8] ;  /* 0x01000100ff0677ac */ /* 0x000f620008000a00 */
[----:B------:R-:W2:Y:S01]  /*00a0*/  LDCU.64 UR36, c[0x0][0x358] ;  /* 0x00006b00ff2477ac */ /* 0x000ea20008000a00 */
[----:B-1----:R-:W-:-:S04]  /*00b0*/  IADD3 R16, P0, PT, R1, UR4, RZ ;  /* 0x0000000401107c10 */ /* 0x002fc8000ff1e0ff */
[----:B------:R-:W-:Y:S01]  /*00c0*/  IADD3 R2, P1, PT, R16, 0x18, RZ ;  /* 0x0000001810027810 */ /* 0x000fe20007f3e0ff */
[----:B0-----:R-:W-:Y:S02]  /*00d0*/  IMAD.X R17, RZ, RZ, UR5, P0 ;  /* 0x00000005ff117e24 */ /* 0x001fe400080e06ff */
[----:B-----5:R-:W-:Y:S01]  /*00e0*/  IMAD.U32 R4, RZ, RZ, UR6 ;  /* 0x00000006ff047e24 */ /* 0x020fe2000f8e00ff */
[----:B------:R-:W-:Y:S01]  /*00f0*/  MOV R5, UR7 ;  /* 0x0000000700057c02 */ /* 0x000fe20008000f00 */
[----:B---3--:R-:W-:-:S08]  /*0100*/  IMAD.X R19, RZ, RZ, R17, P1 ;  /* 0x000000ffff137224 */ /* 0x008fd000008e0611 */
[----:B------:R-:W-:-:S07]  /*0110*/  LEPC R20, `(.L_x_0) ;  /* 0x000000001014794e */ /* 0x000fce0000000000 */
[----:B--2-4-:R-:W-:Y:S05]  /*0120*/  CALL.ABS.NOINC R8 ;  /* 0x0000000008007343 */ /* 0x014fea0003c00000 */
.L_x_0:
[----:B------:R-:W0:Y:S01]  /*0130*/  LDC.64 R8, c[0x0][0x380] ;  /* 0x0000e000ff087b82 */ /* 0x000e220000000a00 */
[----:B------:R-:W-:Y:S01]  /*0140*/  IMAD R25, R24, 0x2, R23 ;  /* 0x0000000218197824 */ /* 0x000fe200078e0217 */
[----:B------:R-:W1:Y:S03]  /*0150*/  LDCU.64 UR4, c[0x4][0x10] ;  /* 0x01000200ff0477ac */ /* 0x000e660008000a00 */
[----:B0-----:R-:W-:-:S05]  /*0160*/  IMAD.WIDE.U32 R8, R25, 0x4, R8 ;  /* 0x0000000419087825 */ /* 0x001fca00078e0008 */
[----:B------:R-:W2:Y:S01]  /*0170*/  LDG.E R22, desc[UR36][R8.64] ;  /* 0x0000002408167981 */ /* 0x000ea2000c1e1900 */
[----:B------:R0:W3:Y:S01]  /*0180*/  LDC.64 R10, c[0x4][R18] ;  /* 0x01000000120a7b82 */ /* 0x0000e20000000a00 */
[----:B-1----:R-:W-:Y:S01]  /*0190*/  IMAD.U32 R4, RZ, RZ, UR4 ;  /* 0x00000004ff047e24 */ /* 0x002fe2000f8e00ff */
[----:B------:R-:W-:Y:S01]  /*01a0*/  MOV R5, UR5 ;  /* 0x0000000500057c02 */ /* 0x000fe20008000f00 */
[----:B------:R0:W-:Y:S01]  /*01b0*/  STL [R1+0x20], R24 ;  /* 0x0000201801007387 */ /* 0x0001e20000100800 */
[----:B------:R-:W-:Y:S02]  /*01c0*/  IMAD.MOV.U32 R6, RZ, RZ, R2 ;  /* 0x000000ffff067224 */ /* 0x000fe400078e0002 */
[----:B------:R-:W-:Y:S01]  /*01d0*/  IMAD.MOV.U32 R7, RZ, RZ, R19 ;  /* 0x000000ffff077224 */ /* 0x000fe200078e0013 */
[----:B--23--:R0:W-:Y:S06]  /*01e0*/  STL.64 [R1+0x18], R22 ;  /* 0x0000181601007387 */ /* 0x00c1ec0000100a00 */
[----:B------:R-:W-:-:S07]  /*01f0*/  LEPC R20, `(.L_x_1) ;  /* 0x000000001014794e */ /* 0x000fce0000000000 */
[----:B0-----:R-:W-:Y:S05]  /*0200*/  CALL.ABS.NOINC R10 ;  /* 0x000000000a007343 */ /* 0x001fea0003c00000 */
.L_x_1:
[----:B------:R-:W-:Y:S01]  /*0210*/  ISETP.NE.AND P0, PT, R25, 0x5, PT ;  /* 0x000000051900780c */ /* 0x000fe20003f05270 */
[----:B------:R-:W-:Y:S02]  /*0220*/  HFMA2 R3, -RZ, RZ, 0, 1.1920928955078125e-07 ;  /* 0x00000002ff037431 */ /* 0x000fe400000001ff */
[----:B------:R-:W-:Y:S01]  /*0230*/  IMAD.MOV.U32 R2, RZ, RZ, 0x1 ;  /* 0x00000001ff027424 */ /* 0x000fe200078e00ff */
[----:B------:R-:W-:Y:S01]  /*0240*/  MOV R7, 0x6 ;  /* 0x0000000600077802 */ /* 0x000fe20000000f00 */
[----:B------:R-:W-:Y:S02]  /*0250*/  IMAD.MOV.U32 R4, RZ, RZ, 0x3 ;  /* 0x00000003ff047424 */ /* 0x000fe400078e00ff */
[----:B------:R-:W-:Y:S02]  /*0260*/  IMAD.MOV.U32 R5, RZ, RZ, 0x4 ;  /* 0x00000004ff057424 */ /* 0x000fe400078e00ff */
[----:B------:R-:W-:Y:S01]  /*0270*/  IMAD.MOV.U32 R6, RZ, RZ, 0x5 ;  /* 0x00000005ff067424 */ /* 0x000fe200078e00ff */
[----:B------:R0:W-:Y:S04]  /*0280*/  STL.64 [R1], R2 ;  /* 0x0000000201007387 */ /* 0x0001e80000100a00 */
[----:B------:R0:W-:Y:S04]  /*0290*/  STL.64 [R1+0x8], R4 ;  /* 0x0000080401007387 */ /* 0x0001e80000100a00 */
[----:B------:R0:W-:Y:S01]  /*02a0*/  STL.64 [R1+0x10], R6 ;  /* 0x0000100601007387 */ /* 0x0001e20000100a00 */
[----:B------:R-:W-:Y:S05]  /*02b0*/  @P0 EXIT ;  /* 0x000000000000094d */ /* 0x000fea0003800000 */
[----:B0-----:R0:W1:Y:S01]  /*02c0*/  LDC.64 R2, c[0x4][R18] ;  /* 0x0100000012027b82 */ /* 0x0010620000000a00 */
[----:B------:R-:W2:Y:S01]  /*02d0*/  LDCU.64 UR4, c[0x4][0x18] ;  /* 0x01000300ff0477ac */ /* 0x000ea20008000a00 */
[----:B------:R-:W-:Y:S01]  /*02e0*/  CS2R R6, SRZ ;  /* 0x0000000000067805 */ /* 0x000fe2000001ff00 */
[----:B--2---:R-:W-:Y:S02]  /*02f0*/  IMAD.U32 R4, RZ, RZ, UR4 ;  /* 0x00000004ff047e24 */ /* 0x004fe4000f8e00ff */
[----:B0-----:R-:W-:-:S07]  /*0300*/  IMAD.U32 R5, RZ, RZ, UR5 ;  /* 0x00000005ff057e24 */ /* 0x001fce000f8e00ff */
[----:B------:R-:W-:-:S07]  /*0310*/  LEPC R20, `(.L_x_2) ;  /* 0x000000001014794e */ /* 0x000fce0000000000 */
[----:B-1----:R-:W-:Y:S05]  /*0320*/  CALL.ABS.NOINC R2 ;  /* 0x0000000002007343 */ /* 0x002fea0003c00000 */
.L_x_2:
[----:B------:R0:W1:Y:S01]  /*0330*/  LDC.64 R8, c[0x4][R18] ;  /* 0x0100000012087b82 */ /* 0x0000620000000a00 */
[----:B------:R0:W-:Y:S01]  /*0340*/  STL.64 [R1+0x18], R16 ;  /* 0x0000181001007387 */ /* 0x0001e20000100a00 */
[----:B------:R-:W2:Y:S01]  /*0350*/  LDCU.64 UR4, c[0x4][0x20] ;  /* 0x01000400ff0477ac */ /* 0x000ea20008000a00 */
[----:B------:R-:W-:-:S05]  /*0360*/  IADD3 R19, P0, PT, R16, 0x18, RZ ;  /* 0x0000001810137810 */ /* 0x000fca0007f1e0ff */
[----:B------:R-:W-:Y:S02]  /*0370*/  IMAD.X R2, RZ, RZ, R17, P0 ;  /* 0x000000ffff027224 */ /* 0x000fe400000e0611 */
[----:B------:R-:W-:Y:S02]  /*0380*/  IMAD.MOV.U32 R6, RZ, RZ, R19 ;  /* 0x000000ffff067224 */ /* 0x000fe400078e0013 */
[----:B------:R-:W-:Y:S01]  /*0390*/  IMAD.MOV.U32 R7, RZ, RZ, R2 ;  /* 0x000000ffff077224 */ /* 0x000fe200078e0002 */
[----:B--2---:R-:W-:Y:S01]  /*03a0*/  MOV R4, UR4 ;  /* 0x0000000400047c02 */ /* 0x004fe20008000f00 */
[----:B0-----:R-:W-:-:S07]  /*03b0*/  IMAD.U32 R5, RZ, RZ, UR5 ;  /* 0x00000005ff057e24 */ /* 0x001fce000f8e00ff */
[----:B------:R-:W-:-:S07]  /*03c0*/  LEPC R20, `(.L_x_3) ;  /* 0x000000001014794e */ /* 0x000fce0000000000 */
[----:B-1----:R-:W-:Y:S05]  /*03d0*/  CALL.ABS.NOINC R8 ;  /* 0x0000000008007343 */ /* 0x002fea0003c00000 */
.L_x_3:
[----:B------:R-:W-:Y:S01]  /*03e0*/  LOP3.LUT R30, R16, 0x4, RZ, 0xfc, !PT ;  /* 0x00000004101e7812 */ /* 0x000fe200078efcff */
[----:B------:R0:W1:Y:S01]  /*03f0*/  LDC.64 R8, c[0x4][R18] ;  /* 0x0100000012087b82 */ /* 0x0000620000000a00 */
[----:B------:R-:W-:Y:S01]  /*0400*/  MOV R31, R17 ;  /* 0x00000011001f7202 */ /* 0x000fe20000000f00 */
[----:B------:R-:W2:Y:S01]  /*0410*/  LDCU.64 UR4, c[0x4][0x20] ;  /* 0x01000400ff0477ac */ /* 0x000ea20008000a00 */
[----:B------:R-:W-:Y:S01]  /*0420*/  IMAD.MOV.U32 R6, RZ, RZ, R19 ;  /* 0x000000ffff067224 */ /* 0x000fe200078e0013 */
[----:B------:R-:W-:Y:S02]  /*0430*/  MOV R7, R2 ;  /* 0x0000000200077202 */ /* 0x000fe40000000f00 */
[----:B------:R0:W-:Y:S01]  /*0440*/  STL.64 [R1+0x18], R30 ;  /* 0x0000181e01007387 */ /* 0x0001e20000100a00 */
[----:B--2---:R-:W-:Y:S02]  /*0450*/  IMAD.U32 R4, RZ, RZ, UR4 ;  /* 0x00000004ff047e24 */ /* 0x004fe4000f8e00ff */
[----:B0-----:R-:W-:-:S07]  /*0460*/  IMAD.U32 R5, RZ, RZ, UR5 ;  /* 0x00000005ff057e24 */ /* 0x001fce000f8e00ff */
[----:B------:R-:W-:-:S07]  /*0470*/  LEPC R20, `(.L_x_4) ;  /* 0x000000001014794e */ /* 0x000fce0000000000 */
[----:B-1----:R-:W-:Y:S05]  /*0480*/  CALL.ABS.NOINC R8 ;  /* 0x0000000008007343 */ /* 0x002fea0003c00000 */
.L_x_4:
[----:B------:R-:W-:Y:S01]  /*0490*/  IADD3 R28, P0, PT, R16, 0x8, RZ ;  /* 0x00000008101c7810 */ /* 0x000fe20007f1e0ff */
[----:B------:R0:W1:Y:S01]  /*04a0*/  LDC.64 R8, c[0x4][R18] ;  /* 0x0100000012087b82 */ /* 0x0000620000000a00 */
[----:B------:R-:W2:Y:S01]  /*04b0*/  LDCU.64 UR4, c[0x4][0x20] ;  /* 0x01000400ff0477ac */ /* 0x000ea20008000a00 */
[----:B------:R-:W-:Y:S01]  /*04c0*/  MOV R6, R19 ;  /* 0x0000001300067202 */ /* 0x000fe20000000f00 */
[----:B------:R-:W-:Y:S02]  /*04d0*/  IMAD.MOV.U32 R7, RZ, RZ, R2 ;  /* 0x000000ffff077224 */ /* 0x000fe400078e0002 */
[----:B------:R-:W-:-:S05]  /*04e0*/  IMAD.X R29, RZ, RZ, R17, P0 ;  /* 0x000000ffff1d7224 */ /* 0x000fca00000e0611 */
[----:B------:R0:W-:Y:S01]  /*04f0*/  STL.64 [R1+0x18], R28 ;  /* 0x0000181c01007387 */ /* 0x0001e20000100a00 */
[----:B--2---:R-:W-:Y:S02]  /*0500*/  IMAD.U32 R4, RZ, RZ, UR4 ;  /* 0x00000004ff047e24 */ /* 0x004fe4000f8e00ff */
[----:B------:R-:W-:-:S07]  /*0510*/  IMAD.U32 R5, RZ, RZ, UR5 ;  /* 0x00000005ff057e24 */ /* 0x000fce000f8e00ff */
[----:B------:R-:W-:-:S07]  /*0520*/  LEPC R20, `(.L_x_5) ;  /* 0x000000001014794e */ /* 0x000fce0000000000 */
[----:B01----:R-:W-:Y:S05]  /*0530*/  CALL.ABS.NOINC R8 ;  /* 0x0000000008007343 */ /* 0x003fea0003c00000 */
.L_x_5:
[----:B------:R-:W-:Y:S01]  /*0540*/  IADD3 R24, P0, PT, R16, 0xc, RZ ;  /* 0x0000000c10187810 */ /* 0x000fe20007f1e0ff */
[----:B------:R0:W1:Y:S01]  /*0550*/  LDC.64 R8, c[0x4][R18] ;  /* 0x0100000012087b82 */ /* 0x0000620000000a00 */
[----:B------:R-:W2:Y:S01]  /*0560*/  LDCU.64 UR4, c[0x4][0x20] ;  /* 0x01000400ff0477ac */ /* 0x000ea20008000a00 */
[----:B------:R-:W-:Y:S02]  /*0570*/  IMAD.MOV.U32 R6, RZ, RZ, R19 ;  /* 0x000000ffff067224 */ /* 0x000fe400078e0013 */
[----:B------:R-:W-:Y:S02]  /*0580*/  IMAD.X R25, RZ, RZ, R17, P0 ;  /* 0x000000ffff197224 */ /* 0x000fe400000e0611 */
[----:B------:R-:W-:-:S03]  /*0590*/  IMAD.MOV.U32 R7, RZ, RZ, R2 ;  /* 0x000000ffff077224 */ /* 0x000fc600078e0002 */
[----:B------:R0:W-:Y:S01]  /*05a0*/  STL.64 [R1+0x18], R24 ;  /* 0x0000181801007387 */ /* 0x0001e20000100a00 */
[----:B--2---:R-:W-:Y:S01]  /*05b0*/  IMAD.U32 R4, RZ, RZ, UR4 ;  /* 0x00000004ff047e24 */ /* 0x004fe2000f8e00ff */
[----:B------:R-:W-:-:S07]  /*05c0*/  MOV R5, UR5 ;  /* 0x0000000500057c02 */ /* 0x000fce0008000f00 */
[----:B------:R-:W-:-:S07]  /*05d0*/  LEPC R20, `(.L_x_6) ;  /* 0x000000001014794e */ /* 0x000fce0000000000 */
[----:B01----:R-:W-:Y:S05]  /*05e0*/  CALL.ABS.NOINC R8 ;  /* 0x0000000008007343 */ /* 0x003fea0003c00000 */
.L_x_6:
[C---:B------:R-:W-:Y:S01]  /*05f0*/  IADD3 R22, P0, PT, R16.reuse, 0x10, RZ ;  /* 0x0000001010167810 */ /* 0x040fe20007f1e0ff */
[----:B------:R-:W0:Y:S01]  /*0600*/  LDCU.64 UR4, c[0x4][0x20] ;  /* 0x01000400ff0477ac */ /* 0x000e220008000a00 */
[----:B------:R-:W-:Y:S01]  /*0610*/  MOV R26, 0x0 ;  /* 0x00000000001a7802 */ /* 0x000fe20000000f00 */
[----:B------:R-:W-:Y:S01]  /*0620*/  VIADD R27, R16, 0x18 ;  /* 0x00000018101b7836 */ /* 0x000fe20000000000 */
[----:B------:R-:W-:Y:S01]  /*0630*/  IADD3.X R23, PT, PT, RZ, R17, RZ, P0, !PT ;  /* 0x00000011ff177210 */ /* 0x000fe200007fe4ff */
[----:B------:R-:W-:Y:S01]  /*0640*/  IMAD.MOV.U32 R7, RZ, RZ, R2 ;  /* 0x000000ffff077224 */ /* 0x000fe200078e0002 */
[----:B------:R1:W2:Y:S01]  /*0650*/  LDC.64 R8, c[0x4][R26] ;  /* 0x010000001a087b82 */ /* 0x0002a20000000a00 */
[----:B------:R-:W-:Y:S02]  /*0660*/  IMAD.MOV.U32 R6, RZ, RZ, R27 ;  /* 0x000000ffff067224 */ /* 0x000fe400078e001b */
[----:B------:R1:W-:Y:S01]  /*0670*/  STL.64 [R1+0x18], R22 ;  /* 0x0000181601007387 */ /* 0x0003e20000100a00 */
[----:B0-----:R-:W-:Y:S01]  /*0680*/  IMAD.U32 R4, RZ, RZ, UR4 ;  /* 0x00000004ff047e24 */ /* 0x001fe2000f8e00ff */
[----:B------:R-:W-:-:S07]  /*0690*/  MOV R5, UR5 ;  /* 0x0000000500057c02 */ /* 0x000fce0008000f00 */
[----:B------:R-:W-:-:S07]  /*06a0*/  LEPC R20, `(.L_x_7) ;  /* 0x000000001014794e */ /* 0x000fce0000000000 */
[----:B-12---:R-:W-:Y:S05]  /*06b0*/  CALL.ABS.NOINC R8 ;  /* 0x0000000008007343 */ /* 0x006fea0003c00000 */
.L_x_7:
[----:B------:R-:W-:Y:S01]  /*06c0*/  IADD3 R18, P0, PT, R16, 0x14, RZ ;  /* 0x0000001410127810 */ /* 0x000fe20007f1e0ff */
[----:B------:R0:W1:Y:S01]  /*06d0*/  LDC.64 R8, c[0x4][R26] ;  /* 0x010000001a087b82 */ /* 0x0000620000000a00 */
[----:B------:R-:W2:Y:S01]  /*06e0*/  LDCU.64 UR4, c[0x4][0x20] ;  /* 0x01000400ff0477ac */ /* 0x000ea20008000a00 */
[----:B------:R-:W-:Y:S01]  /*06f0*/  MOV R6, R27 ;  /* 0x0000001b00067202 */ /* 0x000fe20000000f00 */
[----:B------:R-:W-:Y:S01]  /*0700*/  IMAD.MOV.U32 R7, RZ, RZ, R2 ;  /* 0x000000ffff077224 */ /* 0x000fe200078e0002 */
[----:B------:R-:W-:-:S05]  /*0710*/  IADD3.X R19, PT, PT, RZ, R17, RZ, P0, !PT ;  /* 0x00000011ff137210 */ /* 0x000fca00007fe4ff */
[----:B------:R0:W-:Y:S01]  /*0720*/  STL.64 [R1+0x18], R18 ;  /* 0x0000181201007387 */ /* 0x0001e20000100a00 */
[----:B--2---:R-:W-:Y:S02]  /*0730*/  IMAD.U32 R4, RZ, RZ, UR4 ;  /* 0x00000004ff047e24 */ /* 0x004fe4000f8e00ff */
[----:B0-----:R-:W-:-:S07]  /*0740*/  IMAD.U32 R5, RZ, RZ, UR5 ;  /* 0x00000005ff057e24 */ /* 0x001fce000f8e00ff */
[----:B------:R-:W-:-:S07]  /*0750*/  LEPC R20, `(.L_x_8) ;  /* 0x000000001014794e */ /* 0x000fce0000000000 */
[----:B-1----:R-:W-:Y:S05]  /*0760*/  CALL.ABS.NOINC R8 ;  /* 0x0000000008007343 */ /* 0x002fea0003c00000 */
.L_x_8:
[----:B------:R0:W1:Y:S01]  /*0770*/  LDC.64 R8, c[0x4][R26] ;  /* 0x010000001a087b82 */ /* 0x0000620000000a00 */
[----:B------:R-:W2:Y:S01]  /*0780*/  LDCU.64 UR4, c[0x4][0x18] ;  /* 0x01000300ff0477ac */ /* 0x000ea20008000a00 */
[----:B------:R-:W-:Y:S01]  /*0790*/  CS2R R6, SRZ ;  /* 0x0000000000067805 */ /* 0x000fe2000001ff00 */
[----:B--2---:R-:W-:Y:S01]  /*07a0*/  IMAD.U32 R4, RZ, RZ, UR4 ;  /* 0x00000004ff047e24 */ /* 0x004fe2000f8e00ff */
[----:B0-----:R-:W-:-:S07]  /*07b0*/  MOV R5, UR5 ;  /* 0x0000000500057c02 */ /* 0x001fce0008000f00 */
[----:B------:R-:W-:-:S07]  /*07c0*/  LEPC R20, `(.L_x_9) ;  /* 0x000000001014794e */ /* 0x000fce0000000000 */
[----:B-1----:R-:W-:Y:S05]  /*07d0*/  CALL.ABS.NOINC R8 ;  /* 0x0000000008007343 */ /* 0x002fea0003c00000 */
.L_x_9:
[----:B------:R0:W1:Y:S01]  /*07e0*/  LDC.64 R8, c[0x4][R26] ;  /* 0x010000001a087b82 */ /* 0x0000620000000a00 */
[----:B------:R0:W-:Y:S01]  /*07f0*/  STL.64 [R1+0x18], R16 ;  /* 0x0000181001007387 */ /* 0x0001e20000100a00 */
[----:B------:R-:W2:Y:S01]  /*0800*/  LDCU.64 UR4, c[0x4][0x20] ;  /* 0x01000400ff0477ac */ /* 0x000ea20008000a00 */
[----:B------:R-:W-:Y:S01]  /*0810*/  MOV R6, R27 ;  /* 0x0000001b00067202 */ /* 0x000fe20000000f00 */
[----:B------:R-:W-:Y:S02]  /*0820*/  IMAD.MOV.U32 R7, RZ, RZ, R2 ;  /* 0x000000ffff077224 */ /* 0x000fe400078e0002 */
[----:B--2---:R-:W-:Y:S02]  /*0830*/  IMAD.U32 R4, RZ, RZ, UR4 ;  /* 0x00000004ff047e24 */ /* 0x004fe4000f8e00ff */
[----:B0-----:R-:W-:-:S07]  /*0840*/  IMAD.U32 R5, RZ, RZ, UR5 ;  /* 0x00000005ff057e24 */ /* 0x001fce000f8e00ff */
[----:B------:R-:W-:-:S07]  /*0850*/  LEPC R20, `(.L_x_10) ;  /* 0x000000001014794e */ /* 0x000fce0000000000 */
[----:B-1----:R-:W-:Y:S05]  /*0860*/  CALL.ABS.NOINC R8 ;  /* 0x0000000008007343 */ /* 0x002fea0003c00000 */
.L_x_10:
[----:B------:R0:W-:Y:S01]  /*0870*/  STL.64 [R1+0x18], R30 ;  /* 0x0000181e01007387 */ /* 0x0001e20000100a00 */
[----:B------:R0:W1:Y:S01]  /*0880*/  LDC.64 R8, c[0x4][R26] ;  /* 0x010000001a087b82 */ /* 0x0000620000000a00 */
[----:B------:R-:W2:Y:S01]  /*0890*/  LDCU.64 UR4, c[0x4][0x20] ;  /* 0x01000400ff0477ac */ /* 0x000ea20008000a00 */
[----:B------:R-:W-:Y:S02]  /*08a0*/  IMAD.MOV.U32 R6, RZ, RZ, R27 ;  /* 0x000000ffff067224 */ /* 0x000fe400078e001b */
[----:B------:R-:W-:Y:S02]  /*08b0*/  IMAD.MOV.U32 R7, RZ, RZ, R2 ;  /* 0x000000ffff077224 */ /* 0x000fe400078e0002 */
[----:B--2---:R-:W-:Y:S01]  /*08c0*/  IMAD.U32 R4, RZ, RZ, UR4 ;  /* 0x00000004ff047e24 */ /* 0x004fe2000f8e00ff */
[----:B0-----:R-:W-:-:S07]  /*08d0*/  MOV R5, UR5 ;  /* 0x0000000500057c02 */ /* 0x001fce0008000f00 */
[----:B------:R-:W-:-:S07]  /*08e0*/  LEPC R20, `(.L_x_11) ;  /* 0x000000001014794e */ /* 0x000fce0000000000 */
[----:B-1----:R-:W-:Y:S05]  /*08f0*/  CALL.ABS.NOINC R8 ;  /* 0x0000000008007343 */ /* 0x002fea0003c00000 */
.L_x_11:
[----:B------:R0:W-:Y:S01]  /*0900*/  STL.64 [R1+0x18], R28 ;  /* 0x0000181c01007387 */ /* 0x0001e20000100a00 */
[----:B------:R0:W1:Y:S01]  /*0910*/  LDC.64 R8, c[0x4][R26] ;  /* 0x010000001a087b82 */ /* 0x0000620000000a00 */
[----:B------:R-:W2:Y:S01]  /*0920*/  LDCU.64 UR4, c[0x4][0x20] ;  /* 0x01000400ff0477ac */ /* 0x000ea20008000a00 */
[----:B------:R-:W-:Y:S01]  /*0930*/  IMAD.MOV.U32 R6, RZ, RZ, R27 ;  /* 0x000000ffff067224 */ /* 0x000fe200078e001b */
[----:B------:R-:W-:Y:S02]  /*0940*/  MOV R7, R2 ;  /* 0x0000000200077202 */ /* 0x000fe40000000f00 */
[----:B--2---:R-:W-:Y:S01]  /*0950*/  MOV R4, UR4 ;  /* 0x0000000400047c02 */ /* 0x004fe20008000f00 */
[----:B0-----:R-:W-:-:S07]  /*0960*/  IMAD.U32 R5, RZ, RZ, UR5 ;  /* 0x00000005ff057e24 */ /* 0x001fce000f8e00ff */
[----:B------:R-:W-:-:S07]  /*0970*/  LEPC R20, `(.L_x_12) ;  /* 0x000000001014794e */ /* 0x000fce0000000000 */
[----:B-1----:R-:W-:Y:S05]  /*0980*/  CALL.ABS.NOINC R8 ;  /* 0x0000000008007343 */ /* 0x002fea0003c00000 */
.L_x_12:
[----:B------:R0:W-:Y:S01]  /*0990*/  STL.64 [R1+0x18], R24 ;  /* 0x0000181801007387 */ /* 0x0001e20000100a00 */
[----:B------:R0:W1:Y:S01]  /*09a0*/  LDC.64 R8, c[0x4][R26] ;  /* 0x010000001a087b82 */ /* 0x0000620000000a00 */
[----:B------:R-:W2:Y:S01]  /*09b0*/  LDCU.64 UR4, c[0x4][0x20] ;  /* 0x01000400ff0477ac */ /* 0x000ea20008000a00 */
[----:B------:R-:W-:Y:S01]  /*09c0*/  MOV R6, R27 ;  /* 0x0000001b00067202 */ /* 0x000fe20000000f00 */
[----:B------:R-:W-:Y:S02]  /*09d0*/  IMAD.MOV.U32 R7, RZ, RZ, R2 ;  /* 0x000000ffff077224 */ /* 0x000fe400078e0002 */
[----:B--2---:R-:W-:Y:S02]  /*09e0*/  IMAD.U32 R4, RZ, RZ, UR4 ;  /* 0x00000004ff047e24 */ /* 0x004fe4000f8e00ff */
[----:B0-----:R-:W-:-:S07]  /*09f0*/  IMAD.U32 R5, RZ, RZ, UR5 ;  /* 0x00000005ff057e24 */ /* 0x001fce000f8e00ff */
[----:B------:R-:W-:-:S07]  /*0a00*/  LEPC R20, `(.L_x_13) ;  /* 0x000000001014794e */ /* 0x000fce0000000000 */
[----:B-1----:R-:W-:Y:S05]  /*0a10*/  CALL.ABS.NOINC R8 ;  /* 0x0000000008007343 */ /* 0x002fea0003c00000 */
.L_x_13:
        /* <DEDUP_REMOVED lines=9> */
.L_x_14:
        /* <DEDUP_REMOVED lines=9> */
.L_x_15:
[----:B------:R0:W1:Y:S01]  /*0b40*/  LDC.64 R8, c[0x4][R26] ;  /* 0x010000001a087b82 */ /* 0x0000620000000a00 */
[----:B------:R-:W2:Y:S01]  /*0b50*/  LDCU.64 UR4, c[0x4][0x18] ;  /* 0x01000300ff0477ac */ /* 0x000ea20008000a00 */
[----:B------:R-:W-:Y:S01]  /*0b60*/  CS2R R6, SRZ ;  /* 0x0000000000067805 */ /* 0x000fe2000001ff00 */
[----:B--2---:R-:W-:Y:S02]  /*0b70*/  IMAD.U32 R4, RZ, RZ, UR4 ;  /* 0x00000004ff047e24 */ /* 0x004fe4000f8e00ff */
[----:B0-----:R-:W-:-:S07]  /*0b80*/  IMAD.U32 R5, RZ, RZ, UR5 ;  /* 0x00000005ff057e24 */ /* 0x001fce000f8e00ff */
[----:B------:R-:W-:-:S07]  /*0b90*/  LEPC R20, `(.L_x_16) ;  /* 0x000000001014794e */ /* 0x000fce0000000000 */
[----:B-1----:R-:W-:Y:S05]  /*0ba0*/  CALL.ABS.NOINC R8 ;  /* 0x0000000008007343 */ /* 0x002fea0003c00000 */
.L_x_16:
[----:B------:R-:W0:Y:S01]  /*0bb0*/  S2R R3, SR_CgaCtaId ;  /* 0x0000000000037919 */ /* 0x000e220000008800 */
[----:B------:R-:W-:Y:S01]  /*0bc0*/  MOV R0, 0x400 ;  /* 0x0000040000007802 */ /* 0x000fe20000000f00 */
[----:B------:R1:W2:Y:S01]  /*0bd0*/  LDC.64 R8, c[0x4][R26] ;  /* 0x010000001a087b82 */ /* 0x0002a20000000a00 */
[----:B------:R-:W3:Y:S01]  /*0be0*/  LDCU.64 UR4, c[0x4][0x20] ;  /* 0x01000400ff0477ac */ /* 0x000ee20008000a00 */
[----:B------:R-:W4:Y:S01]  /*0bf0*/  S2R R5, SR_SWINHI ;  /* 0x0000000000057919 */ /* 0x000f220000002f00 */
[----:B------:R-:W-:Y:S01]  /*0c00*/  IMAD.MOV.U32 R6, RZ, RZ, R27 ;  /* 0x000000ffff067224 */ /* 0x000fe200078e001b */
[----:B------:R-:W-:Y:S02]  /*0c10*/  MOV R7, R2 ;  /* 0x0000000200077202 */ /* 0x000fe40000000f00 */
[----:B---3--:R-:W-:Y:S02]  /*0c20*/  MOV R4, UR4 ;  /* 0x0000000400047c02 */ /* 0x008fe40008000f00 */
[----:B0-----:R-:W-:-:S04]  /*0c30*/  LEA R0, R3, R0, 0x18 ;  /* 0x0000000003007211 */ /* 0x001fc800078ec0ff */
[----:B------:R-:W-:Y:S02]  /*0c40*/  MOV R16, R0 ;  /* 0x0000000000107202 */ /* 0x000fe40000000f00 */
[----:B----4-:R-:W-:Y:S01]  /*0c50*/  MOV R17, R5 ;  /* 0x0000000500117202 */ /* 0x010fe20000000f00 */
[----:B------:R-:W-:-:S04]  /*0c60*/  IMAD.U32 R5, RZ, RZ, UR5 ;  /* 0x00000005ff057e24 */ /* 0x000fc8000f8e00ff */
[----:B------:R1:W-:Y:S03]  /*0c70*/  STL.64 [R1+0x18], R16 ;  /* 0x0000181001007387 */ /* 0x0003e60000100a00 */
[----:B------:R-:W-:-:S07]  /*0c80*/  LEPC R20, `(.L_x_17) ;  /* 0x000000001014794e */ /* 0x000fce0000000000 */
[----:B-12---:R-:W-:Y:S05]  /*0c90*/  CALL.ABS.NOINC R8 ;  /* 0x0000000008007343 */ /* 0x006fea0003c00000 */
.L_x_17:
        /* <DEDUP_REMOVED lines=11> */
.L_x_18:
        /* <DEDUP_REMOVED lines=11> */
.L_x_19:
[----:B------:R-:W-:Y:S01]  /*0e00*/  IADD3 R8, P0, PT, R16, 0xc, RZ ;  /* 0x0000000c10087810 */ /* 0x000fe20007f1e0ff */
[----:B------:R0:W1:Y:S01]  /*0e10*/  LDC.64 R10, c[0x4][R26] ;  /* 0x010000001a0a7b82 */ /* 0x0000620000000a00 */
[----:B------:R-:W2:Y:S01]  /*0e20*/  LDCU.64 UR4, c[0x4][0x20] ;  /* 0x01000400ff0477ac */ /* 0x000ea20008000a00 */
[----:B------:R-:W-:Y:S01]  /*0e30*/  IMAD.MOV.U32 R6, RZ, RZ, R27 ;  /* 0x000000ffff067224 */ /* 0x000fe200078e001b */
[----:B------:R-:W-:Y:S01]  /*0e40*/  MOV R7, R2 ;  /* 0x0000000200077202 */ /* 0x000fe20000000f00 */
[----:B------:R-:W-:-:S05]  /*0e50*/  IMAD.X R9, RZ, RZ, R17, P0 ;  /* 0x000000ffff097224 */ /* 0x000fca00000e0611 */
[----:B------:R0:W-:Y:S01]  /*0e60*/  STL.64 [R1+0x18], R8 ;  /* 0x0000180801007387 */ /* 0x0001e20000100a00 */
[----:B--2---:R-:W-:Y:S01]  /*0e70*/  MOV R4, UR4 ;  /* 0x0000000400047c02 */ /* 0x004fe20008000f00 */
[----:B------:R-:W-:-:S07]  /*0e80*/  IMAD.U32 R5, RZ, RZ, UR5 ;  /* 0x00000005ff057e24 */ /* 0x000fce000f8e00ff */
[----:B------:R-:W-:-:S07]  /*0e90*/  LEPC R20, `(.L_x_20) ;  /* 0x000000001014794e */ /* 0x000fce0000000000 */
[----:B01----:R-:W-:Y:S05]  /*0ea0*/  CALL.ABS.NOINC R10 ;  /* 0x000000000a007343 */ /* 0x003fea0003c00000 */
.L_x_20:
        /* <DEDUP_REMOVED lines=11> */
.L_x_21:
        /* <DEDUP_REMOVED lines=11> */
.L_x_22:
[----:B------:R-:W-:Y:S05]  /*1010*/  EXIT ;  /* 0x000000000000794d */ /* 0x000fea0003800000 */
.L_x_23:
[----:B------:R-:W-:-:S00]  /*1020*/  BRA `(.L_x_23) ;  /* 0xfffffffc00fc7947 */ /* 0x000fc0000383ffff */
[----:B------:R-:W-:-:S00]  /*1030*/  NOP ;  /* 0x0000000000007918 */ /* 0x000fc00000000000 */
        /* <DEDUP_REMOVED lines=12> */
.L_x_24:


//--------------------- .nv.global.init           --------------------------
	.section	.nv.global.init,"aw",@progbits
.nv.global.init:
	.type		$str$2,@object
	.size		$str$2,($str$3 - $str$2)
$str$2:
        /*0000*/ 	.byte	0x0a, 0x00
	.type		$str$3,@object
	.size		$str$3,($str$1 - $str$3)
$str$3:
        /*0002*/ 	.byte	0x25, 0x64, 0x20, 0x00
	.type		$str$1,@object
	.size		$str$1,($str - $str$1)
$str$1:
        /*0006*/ 	.byte	0x25, 0x64, 0x28, 0x25, 0x64, 0x3a, 0x25, 0x64, 0x29, 0x20, 0x00
	.type		$str,@object
	.size		$str,(.L_0 - $str)
$str:
        /*0011*/ 	.byte	0x63, 0x75, 0x64, 0x61, 0xe4, 0xb8, 0xad, 0xe4, 0xba, 0x8c, 0xe7, 0xbb, 0xb4, 0xe6, 0x95, 0xb0
        /*0021*/ 	.byte	0xe7, 0xbb, 0x84, 0xe7, 0x9a, 0x84, 0xe5, 0x88, 0x97, 0xe4, 0xbc, 0x98, 0xe5, 0x85, 0x88, 0x3a
        /*0031*/ 	.byte	0x0a, 0x00
.L_0:


//--------------------- .nv.shared._Z4testPiS_S_  --------------------------
	.section	.nv.shared._Z4testPiS_S_,"aw",@nobits
	.sectionflags	@""
	.align	4
.nv.shared._Z4testPiS_S_:
	.zero		1048


//--------------------- .nv.shared.reserved.0     --------------------------
	.section	.nv.shared.reserved.0,"aw",@nobits
	.weak		__nv_reservedSMEM_offset_0_alias
	.size		__nv_reservedSMEM_offset_0_alias, 0, 64
	.other		__nv_reservedSMEM_offset_0_alias,@"STO_CUDA_RESERVED_SHARED STV_DEFAULT"
__nv_reservedSMEM_offset_0_alias:
	.zero		0
	.zero		64


//--------------------- .nv.constant0._Z4testPiS_S_ --------------------------
	.section	.nv.constant0._Z4testPiS_S_,"a",@progbits
	.sectionflags	@""
	.align	4
.nv.constant0._Z4testPiS_S_:
	.zero		920


//--------------------- SYMBOLS --------------------------

	.type		.nv.reservedSmem.offset0,@object
	.size		.nv.reservedSmem.offset0,0x4
	.type		.nv.reservedSmem.cap,@object
	.size		.nv.reservedSmem.cap,0x4
	.type		vprintf,@function
